//
// Generated by NVIDIA NVVM Compiler
//
// Compiler Build ID: CL-36424714
// Cuda compilation tools, release 13.0, V13.0.88
// Based on NVVM 20.0.0
//

.version 9.0
.target sm_100
.address_size 64

	// .globl	_Z10layer_normPfS_ii
.extern .shared .align 16 .b8 shared_mem[];

.visible .entry _Z10layer_normPfS_ii(
	.param .u64 .ptr .align 1 _Z10layer_normPfS_ii_param_0,
	.param .u64 .ptr .align 1 _Z10layer_normPfS_ii_param_1,
	.param .u32 _Z10layer_normPfS_ii_param_2,
	.param .u32 _Z10layer_normPfS_ii_param_3
)
{
	.reg .pred 	%p<20>;
	.reg .b32 	%r<85>;
	.reg .b32 	%f<172>;
	.reg .b64 	%rd<9>;
	.reg .b64 	%fd<3>;

	ld.param.u64 	%rd1, [_Z10layer_normPfS_ii_param_0];
	ld.param.u64 	%rd2, [_Z10layer_normPfS_ii_param_1];
	ld.param.u32 	%r45, [_Z10layer_normPfS_ii_param_2];
	ld.param.u32 	%r44, [_Z10layer_normPfS_ii_param_3];
	mov.u32 	%r1, %ctaid.x;
	mov.u32 	%r2, %tid.x;
	setp.ge.s32 	%p1, %r1, %r45;
	setp.ge.s32 	%p2, %r2, %r44;
	or.pred  	%p3, %p1, %p2;
	@%p3 bra 	$L__BB0_26;
	cvta.to.global.u64 	%rd3, %rd1;
	mad.lo.s32 	%r3, %r44, %r1, %r2;
	mul.wide.u32 	%rd4, %r3, 4;
	add.s64 	%rd5, %rd3, %rd4;
	ld.global.f32 	%f1, [%rd5];
	shl.b32 	%r47, %r2, 2;
	mov.u32 	%r48, shared_mem;
	add.s32 	%r4, %r48, %r47;
	st.shared.f32 	[%r4], %f1;
	bar.sync 	0;
	add.s32 	%r49, %r44, -1;
	and.b32  	%r5, %r44, 15;
	setp.lt.u32 	%p4, %r49, 15;
	mov.f32 	%f162, 0f00000000;
	mov.b32 	%r74, 0;
	@%p4 bra 	$L__BB0_4;
	and.b32  	%r74, %r44, -16;
	add.s32 	%r71, %r48, 32;
	neg.s32 	%r72, %r74;
	mov.f32 	%f162, 0f00000000;
$L__BB0_3:
	.pragma "nounroll";
	ld.shared.v4.f32 	{%f33, %f34, %f35, %f36}, [%r71+-32];
	add.f32 	%f37, %f162, %f33;
	add.f32 	%f38, %f37, %f34;
	add.f32 	%f39, %f38, %f35;
	add.f32 	%f40, %f39, %f36;
	ld.shared.v4.f32 	{%f41, %f42, %f43, %f44}, [%r71+-16];
	add.f32 	%f45, %f40, %f41;
	add.f32 	%f46, %f45, %f42;
	add.f32 	%f47, %f46, %f43;
	add.f32 	%f48, %f47, %f44;
	ld.shared.v4.f32 	{%f49, %f50, %f51, %f52}, [%r71];
	add.f32 	%f53, %f48, %f49;
	add.f32 	%f54, %f53, %f50;
	add.f32 	%f55, %f54, %f51;
	add.f32 	%f56, %f55, %f52;
	ld.shared.v4.f32 	{%f57, %f58, %f59, %f60}, [%r71+16];
	add.f32 	%f61, %f56, %f57;
	add.f32 	%f62, %f61, %f58;
	add.f32 	%f63, %f62, %f59;
	add.f32 	%f162, %f63, %f60;
	add.s32 	%r72, %r72, 16;
	add.s32 	%r71, %r71, 64;
	setp.ne.s32 	%p5, %r72, 0;
	@%p5 bra 	$L__BB0_3;
$L__BB0_4:
	setp.eq.s32 	%p6, %r5, 0;
	@%p6 bra 	$L__BB0_13;
	and.b32  	%r13, %r44, 7;
	setp.lt.u32 	%p7, %r5, 8;
	@%p7 bra 	$L__BB0_7;
	shl.b32 	%r52, %r74, 2;
	add.s32 	%r54, %r48, %r52;
	ld.shared.f32 	%f65, [%r54];
	add.f32 	%f66, %f162, %f65;
	ld.shared.f32 	%f67, [%r54+4];
	add.f32 	%f68, %f66, %f67;
	ld.shared.f32 	%f69, [%r54+8];
	add.f32 	%f70, %f68, %f69;
	ld.shared.f32 	%f71, [%r54+12];
	add.f32 	%f72, %f70, %f71;
	ld.shared.f32 	%f73, [%r54+16];
	add.f32 	%f74, %f72, %f73;
	ld.shared.f32 	%f75, [%r54+20];
	add.f32 	%f76, %f74, %f75;
	ld.shared.f32 	%f77, [%r54+24];
	add.f32 	%f78, %f76, %f77;
	ld.shared.f32 	%f79, [%r54+28];
	add.f32 	%f162, %f78, %f79;
	add.s32 	%r74, %r74, 8;
$L__BB0_7:
	setp.eq.s32 	%p8, %r13, 0;
	@%p8 bra 	$L__BB0_13;
	and.b32  	%r16, %r44, 3;
	setp.lt.u32 	%p9, %r13, 4;
	@%p9 bra 	$L__BB0_10;
	shl.b32 	%r55, %r74, 2;
	add.s32 	%r57, %r48, %r55;
	ld.shared.f32 	%f81, [%r57];
	add.f32 	%f82, %f162, %f81;
	ld.shared.f32 	%f83, [%r57+4];
	add.f32 	%f84, %f82, %f83;
	ld.shared.f32 	%f85, [%r57+8];
	add.f32 	%f86, %f84, %f85;
	ld.shared.f32 	%f87, [%r57+12];
	add.f32 	%f162, %f86, %f87;
	add.s32 	%r74, %r74, 4;
$L__BB0_10:
	setp.eq.s32 	%p10, %r16, 0;
	@%p10 bra 	$L__BB0_13;
	shl.b32 	%r58, %r74, 2;
	add.s32 	%r77, %r48, %r58;
	neg.s32 	%r76, %r16;
$L__BB0_12:
	.pragma "nounroll";
	ld.shared.f32 	%f88, [%r77];
	add.f32 	%f162, %f162, %f88;
	add.s32 	%r77, %r77, 4;
	add.s32 	%r76, %r76, 1;
	setp.ne.s32 	%p11, %r76, 0;
	@%p11 bra 	$L__BB0_12;
$L__BB0_13:
	cvt.rn.f32.u32 	%f15, %r44;
	div.rn.f32 	%f91, %f162, %f15;
	bar.sync 	0;
	sub.f32 	%f16, %f1, %f91;
	mul.f32 	%f92, %f16, %f16;
	st.shared.f32 	[%r4], %f92;
	bar.sync 	0;
	setp.lt.u32 	%p12, %r44, 16;
	mov.f32 	%f171, 0f00000000;
	mov.b32 	%r81, 0;
	@%p12 bra 	$L__BB0_16;
	and.b32  	%r81, %r44, 2147483632;
	add.s32 	%r78, %r48, 32;
	neg.s32 	%r79, %r81;
	mov.f32 	%f171, 0f00000000;
$L__BB0_15:
	.pragma "nounroll";
	ld.shared.v4.f32 	{%f94, %f95, %f96, %f97}, [%r78+-32];
	add.f32 	%f98, %f171, %f94;
	add.f32 	%f99, %f98, %f95;
	add.f32 	%f100, %f99, %f96;
	add.f32 	%f101, %f100, %f97;
	ld.shared.v4.f32 	{%f102, %f103, %f104, %f105}, [%r78+-16];
	add.f32 	%f106, %f101, %f102;
	add.f32 	%f107, %f106, %f103;
	add.f32 	%f108, %f107, %f104;
	add.f32 	%f109, %f108, %f105;
	ld.shared.v4.f32 	{%f110, %f111, %f112, %f113}, [%r78];
	add.f32 	%f114, %f109, %f110;
	add.f32 	%f115, %f114, %f111;
	add.f32 	%f116, %f115, %f112;
	add.f32 	%f117, %f116, %f113;
	ld.shared.v4.f32 	{%f118, %f119, %f120, %f121}, [%r78+16];
	add.f32 	%f122, %f117, %f118;
	add.f32 	%f123, %f122, %f119;
	add.f32 	%f124, %f123, %f120;
	add.f32 	%f171, %f124, %f121;
	add.s32 	%r79, %r79, 16;
	add.s32 	%r78, %r78, 64;
	setp.ne.s32 	%p13, %r79, 0;
	@%p13 bra 	$L__BB0_15;
$L__BB0_16:
	setp.eq.s32 	%p14, %r5, 0;
	@%p14 bra 	$L__BB0_25;
	and.b32  	%r32, %r44, 7;
	setp.lt.u32 	%p15, %r5, 8;
	@%p15 bra 	$L__BB0_19;
	shl.b32 	%r63, %r81, 2;
	add.s32 	%r65, %r48, %r63;
	ld.shared.f32 	%f126, [%r65];
	add.f32 	%f127, %f171, %f126;
	ld.shared.f32 	%f128, [%r65+4];
	add.f32 	%f129, %f127, %f128;
	ld.shared.f32 	%f130, [%r65+8];
	add.f32 	%f131, %f129, %f130;
	ld.shared.f32 	%f132, [%r65+12];
	add.f32 	%f133, %f131, %f132;
	ld.shared.f32 	%f134, [%r65+16];
	add.f32 	%f135, %f133, %f134;
	ld.shared.f32 	%f136, [%r65+20];
	add.f32 	%f137, %f135, %f136;
	ld.shared.f32 	%f138, [%r65+24];
	add.f32 	%f139, %f137, %f138;
	ld.shared.f32 	%f140, [%r65+28];
	add.f32 	%f171, %f139, %f140;
	add.s32 	%r81, %r81, 8;
$L__BB0_19:
	setp.eq.s32 	%p16, %r32, 0;
	@%p16 bra 	$L__BB0_25;
	and.b32  	%r35, %r44, 3;
	setp.lt.u32 	%p17, %r32, 4;
	@%p17 bra 	$L__BB0_22;
	shl.b32 	%r66, %r81, 2;
	add.s32 	%r68, %r48, %r66;
	ld.shared.f32 	%f142, [%r68];
	add.f32 	%f143, %f171, %f142;
	ld.shared.f32 	%f144, [%r68+4];
	add.f32 	%f145, %f143, %f144;
	ld.shared.f32 	%f146, [%r68+8];
	add.f32 	%f147, %f145, %f146;
	ld.shared.f32 	%f148, [%r68+12];
	add.f32 	%f171, %f147, %f148;
	add.s32 	%r81, %r81, 4;
$L__BB0_22:
	setp.eq.s32 	%p18, %r35, 0;
	@%p18 bra 	$L__BB0_25;
	shl.b32 	%r69, %r81, 2;
	add.s32 	%r84, %r48, %r69;
	neg.s32 	%r83, %r35;
$L__BB0_24:
	.pragma "nounroll";
	ld.shared.f32 	%f149, [%r84];
	add.f32 	%f171, %f171, %f149;
	add.s32 	%r84, %r84, 4;
	add.s32 	%r83, %r83, 1;
	setp.ne.s32 	%p19, %r83, 0;
	@%p19 bra 	$L__BB0_24;
$L__BB0_25:
	div.rn.f32 	%f150, %f171, %f15;
	cvt.f64.f32 	%fd1, %f150;
	add.f64 	%fd2, %fd1, 0d3E7AD7F29ABCAF48;
	cvt.rn.f32.f64 	%f151, %fd2;
	rsqrt.approx.f32 	%f152, %f151;
	mul.f32 	%f153, %f16, %f152;
	cvta.to.global.u64 	%rd6, %rd2;
	add.s64 	%rd8, %rd6, %rd4;
	st.global.f32 	[%rd8], %f153;
$L__BB0_26:
	ret;

}


// ===== COMPILED SASS (sm_100) =====

	.target	sm_100

	.elftype	@"ET_EXEC"


//--------------------- .note.nv.tkinfo           --------------------------
	.section	.note.nv.tkinfo,"",@"SHT_NOTE"
	.sectionflags	@"SHF_NOTE_NV_TKINFO"
	.tkinfo
        /*0018*/ 	.word	0x00000002
        /*0030*/ 	.string	""
        /*0030*/ 	.string	"ptxas"
        /*0030*/ 	.string	"Cuda compilation tools, release 13.0, V13.0.88"
        /*0030*/ 	.string	"Build cuda_13.0.r13.0/compiler.36424714_0"
        /*0030*/ 	.string	"-arch sm_100 -m 64 "



//--------------------- .note.nv.cuinfo           --------------------------
	.section	.note.nv.cuinfo,"",@"SHT_NOTE"
	.sectionflags	@"SHF_NOTE_NV_CUINFO"
        /*0018*/ 	.short	0x0002
        /*001a*/ 	.short	0x0064
        /*001c*/ 	.short	0x0082
	.zero		2


//--------------------- .nv.info                  --------------------------
	.section	.nv.info,"",@"SHT_CUDA_INFO"
	.align	4


	//----- nvinfo : EIATTR_REGCOUNT
	.align		4
        /*0000*/ 	.byte	0x04, 0x2f
        /*0002*/ 	.short	(.L_1 - .L_0)
	.align		4
.L_0:
        /*0004*/ 	.word	index@(_Z10layer_normPfS_ii)
        /*0008*/ 	.word	0x0000001b


	//----- nvinfo : EIATTR_FRAME_SIZE
	.align		4
.L_1:
        /*000c*/ 	.byte	0x04, 0x11
        /*000e*/ 	.short	(.L_3 - .L_2)
	.align		4
.L_2:
        /*0010*/ 	.word	index@($__internal_0_$__cuda_sm3x_div_rn_noftz_f32_slowpath)
        /*0014*/ 	.word	0x00000000


	//----- nvinfo : EIATTR_FRAME_SIZE
	.align		4
.L_3:
        /*0018*/ 	.byte	0x04, 0x11
        /*001a*/ 	.short	(.L_5 - .L_4)
	.align		4
.L_4:
        /*001c*/ 	.word	index@(_Z10layer_normPfS_ii)
        /*0020*/ 	.word	0x00000000


	//----- nvinfo : EIATTR_MIN_STACK_SIZE
	.align		4
.L_5:
        /*0024*/ 	.byte	0x04, 0x12
        /*0026*/ 	.short	(.L_7 - .L_6)
	.align		4
.L_6:
        /*0028*/ 	.word	index@(_Z10layer_normPfS_ii)
        /*002c*/ 	.word	0x00000000
.L_7:


//--------------------- .nv.compat                --------------------------
	.section	.nv.compat,"",@"SHT_CUDA_COMPAT_INFO"
	.align	4
        /*0000*/ 	.byte	0x02, 0x09, 0x00, 0x00, 0x02, 0x02, 0x01, 0x00, 0x02, 0x05, 0x05, 0x00, 0x03, 0x07, 0x01, 0x01
        /*0010*/ 	.byte	0x02, 0x03, 0x00, 0x00, 0x02, 0x06, 0x01, 0x00, 0x04, 0x0b, 0x08, 0x00, 0x01, 0x00, 0x00, 0x00
        /*0020*/ 	.byte	0x00, 0x00, 0x00, 0x00


//--------------------- .nv.info._Z10layer_normPfS_ii --------------------------
	.section	.nv.info._Z10layer_normPfS_ii,"",@"SHT_CUDA_INFO"
	.sectionflags	@""
	.align	4


	//----- nvinfo : EIATTR_CUDA_API_VERSION
	.align		4
        /*0000*/ 	.byte	0x04, 0x37
        /*0002*/ 	.short	(.L_9 - .L_8)
.L_8:
        /*0004*/ 	.word	0x00000082


	//----- nvinfo : EIATTR_KPARAM_INFO
	.align		4
.L_9:
        /*0008*/ 	.byte	0x04, 0x17
        /*000a*/ 	.short	(.L_11 - .L_10)
.L_10:
        /*000c*/ 	.word	0x00000000
        /*0010*/ 	.short	0x0003
        /*0012*/ 	.short	0x0014
        /*0014*/ 	.byte	0x00, 0xf0, 0x11, 0x00


	//----- nvinfo : EIATTR_KPARAM_INFO
	.align		4
.L_11:
        /*0018*/ 	.byte	0x04, 0x17
        /*001a*/ 	.short	(.L_13 - .L_12)
.L_12:
        /*001c*/ 	.word	0x00000000
        /*0020*/ 	.short	0x0002
        /*0022*/ 	.short	0x0010
        /*0024*/ 	.byte	0x00, 0xf0, 0x11, 0x00


	//----- nvinfo : EIATTR_KPARAM_INFO
	.align		4
.L_13:
        /*0028*/ 	.byte	0x04, 0x17
        /*002a*/ 	.short	(.L_15 - .L_14)
.L_14:
        /*002c*/ 	.word	0x00000000
        /*0030*/ 	.short	0x0001
        /*0032*/ 	.short	0x0008
        /*0034*/ 	.byte	0x00, 0xf5, 0x21, 0x00


	//----- nvinfo : EIATTR_KPARAM_INFO
	.align		4
.L_15:
        /*0038*/ 	.byte	0x04, 0x17
        /*003a*/ 	.short	(.L_17 - .L_16)
.L_16:
        /*003c*/ 	.word	0x00000000
        /*0040*/ 	.short	0x0000
        /*0042*/ 	.short	0x0000
        /*0044*/ 	.byte	0x00, 0xf5, 0x21, 0x00


	//----- nvinfo : EIATTR_SPARSE_MMA_MASK
	.align		4
.L_17:
        /*0048*/ 	.byte	0x03, 0x50
        /*004a*/ 	.short	0x0000


	//----- nvinfo : EIATTR_MAXREG_COUNT
	.align		4
        /*004c*/ 	.byte	0x03, 0x1b
        /*004e*/ 	.short	0x00ff


	//----- nvinfo : EIATTR_NUM_BARRIERS
	.align		4
        /*0050*/ 	.byte	0x02, 0x4c
        /*0052*/ 	.byte	0x01
	.zero		1


	//----- nvinfo : EIATTR_MERCURY_ISA_VERSION
	.align		4
        /*0054*/ 	.byte	0x03, 0x5f
        /*0056*/ 	.short	0x0101


	//----- nvinfo : EIATTR_VRC_CTA_INIT_COUNT
	.align		4
        /*0058*/ 	.byte	0x02, 0x4a
	.zero		1
	.zero		1


	//----- nvinfo : EIATTR_EXIT_INSTR_OFFSETS
	.align		4
        /*005c*/ 	.byte	0x04, 0x1c
        /*005e*/ 	.short	(.L_19 - .L_18)


	//   ....[0]....
.L_18:
        /*0060*/ 	.word	0x00000060


	//   ....[1]....
        /*0064*/ 	.word	0x00000cd0


	//----- nvinfo : EIATTR_CRS_STACK_SIZE
	.align		4
.L_19:
        /*0068*/ 	.byte	0x04, 0x1e
        /*006a*/ 	.short	(.L_21 - .L_20)
.L_20:
        /*006c*/ 	.word	0x00000000


	//----- nvinfo : EIATTR_CBANK_PARAM_SIZE
	.align		4
.L_21:
        /*0070*/ 	.byte	0x03, 0x19
        /*0072*/ 	.short	0x0018


	//----- nvinfo : EIATTR_PARAM_CBANK
	.align		4
        /*0074*/ 	.byte	0x04, 0x0a
        /*0076*/ 	.short	(.L_23 - .L_22)
	.align		4
.L_22:
        /*0078*/ 	.word	index@(.nv.constant0._Z10layer_normPfS_ii)
        /*007c*/ 	.short	0x0380
        /*007e*/ 	.short	0x0018


	//----- nvinfo : EIATTR_SW_WAR
	.align		4
.L_23:
        /*0080*/ 	.byte	0x04, 0x36
        /*0082*/ 	.short	(.L_25 - .L_24)
.L_24:
        /*0084*/ 	.word	0x00000008
.L_25:


//--------------------- .nv.callgraph             --------------------------
	.section	.nv.callgraph,"",@"SHT_CUDA_CALLGRAPH"
	.align	4
	.sectionentsize	8
	.align		4
        /*0000*/ 	.word	0x00000000
	.align		4
        /*0004*/ 	.word	0xffffffff
	.align		4
        /*0008*/ 	.word	0x00000000
	.align		4
        /*000c*/ 	.word	0xfffffffe
	.align		4
        /*0010*/ 	.word	0x00000000
	.align		4
        /*0014*/ 	.word	0xfffffffd
	.align		4
        /*0018*/ 	.word	0x00000000
	.align		4
        /*001c*/ 	.word	0xfffffffc


//--------------------- .text._Z10layer_normPfS_ii --------------------------
	.section	.text._Z10layer_normPfS_ii,"ax",@progbits
	.align	128
        .global         _Z10layer_normPfS_ii
        .type           _Z10layer_normPfS_ii,@function
        .size           _Z10layer_normPfS_ii,(.L_x_23 - _Z10layer_normPfS_ii)
        .other          _Z10layer_normPfS_ii,@"STO_CUDA_ENTRY STV_DEFAULT"
_Z10layer_normPfS_ii:
.text._Z10layer_normPfS_ii:
[----:B------:R-:W-:Y:S01]  /*0000*/  LDC R1, c[0x0][0x37c] ;  /* 0x0000df00ff017b82 */ /* 0x000fe20000000800 */
[----:B------:R-:W0:Y:S07]  /*0010*/  S2R R0, SR_TID.X ;  /* 0x0000000000007919 */ /* 0x000e2e0000002100 */
[----:B------:R-:W0:Y:S08]  /*0020*/  LDC.64 R20, c[0x0][0x390] ;  /* 0x0000e400ff147b82 */ /* 0x000e300000000a00 */
[----:B------:R-:W1:Y:S01]  /*0030*/  S2UR UR4, SR_CTAID.X ;  /* 0x00000000000479c3 */ /* 0x000e620000002500 */
[----:B0-----:R-:W-:-:S04]  /*0040*/  ISETP.GE.AND P0, PT, R0, R21, PT ;  /* 0x000000150000720c */ /* 0x001fc80003f06270 */
[----:B-1----:R-:W-:-:S13]  /*0050*/  ISETP.LE.OR P0, PT, R20, UR4, P0 ;  /* 0x0000000414007c0c */ /* 0x002fda0008703670 */
[----:B------:R-:W-:Y:S05]  /*0060*/  @P0 EXIT ;  /* 0x000000000000094d */ /* 0x000fea0003800000 */
[----:B------:R-:W0:Y:S01]  /*0070*/  LDC.64 R4, c[0x0][0x380] ;  /* 0x0000e000ff047b82 */ /* 0x000e220000000a00 */
[----:B------:R-:W1:Y:S01]  /*0080*/  LDCU.64 UR10, c[0x0][0x358] ;  /* 0x00006b00ff0a77ac */ /* 0x000e620008000a00 */
[----:B------:R-:W-:-:S04]  /*0090*/  IMAD R22, R21, UR4, R0 ;  /* 0x0000000415167c24 */ /* 0x000fc8000f8e0200 */
[----:B0-----:R-:W-:-:S05]  /*00a0*/  IMAD.WIDE.U32 R4, R22, 0x4, R4 ;  /* 0x0000000416047825 */ /* 0x001fca00078e0004 */
[----:B-1----:R-:W2:Y:S01]  /*00b0*/  LDG.E R2, desc[UR10][R4.64] ;  /* 0x0000000a04027981 */ /* 0x002ea2000c1e1900 */
[----:B------:R-:W0:Y:S01]  /*00c0*/  S2UR UR5, SR_CgaCtaId ;  /* 0x00000000000579c3 */ /* 0x000e220000008800 */
[----:B------:R-:W-:Y:S01]  /*00d0*/  UMOV UR4, 0x400 ;  /* 0x0000040000047882 */ /* 0x000fe20000000000 */
[----:B------:R-:W-:Y:S01]  /*00e0*/  LOP3.LUT R20, R21, 0xf, RZ, 0xc0, !PT ;  /* 0x0000000f15147812 */ /* 0x000fe200078ec0ff */
[----:B------:R-:W-:-:S03]  /*00f0*/  HFMA2 R19, -RZ, RZ, 0, 0 ;  /* 0x00000000ff137431 */ /* 0x000fc600000001ff */
[----:B------:R-:W-:Y:S01]  /*0100*/  ISETP.NE.AND P1, PT, R20, RZ, PT ;  /* 0x000000ff1400720c */ /* 0x000fe20003f25270 */
[----:B0-----:R-:W-:-:S06]  /*0110*/  ULEA UR5, UR5, UR4, 0x18 ;  /* 0x0000000405057291 */ /* 0x001fcc000f8ec0ff */
[----:B------:R-:W-:Y:S02]  /*0120*/  LEA R3, R0, UR5, 0x2 ;  /* 0x0000000500037c11 */ /* 0x000fe4000f8e10ff */
[----:B------:R-:W-:-:S04]  /*0130*/  IADD3 R0, PT, PT, R21, -0x1, RZ ;  /* 0xffffffff15007810 */ /* 0x000fc80007ffe0ff */
[----:B------:R-:W-:Y:S02]  /*0140*/  ISETP.GE.U32.AND P0, PT, R0, 0xf, PT ;  /* 0x0000000f0000780c */ /* 0x000fe40003f06070 */
[----:B------:R-:W-:Y:S01]  /*0150*/  MOV R0, RZ ;  /* 0x000000ff00007202 */ /* 0x000fe20000000f00 */
[----:B--2---:R0:W-:Y:S01]  /*0160*/  STS [R3], R2 ;  /* 0x0000000203007388 */ /* 0x0041e20000000800 */
[----:B------:R-:W-:Y:S09]  /*0170*/  BAR.SYNC.DEFER_BLOCKING 0x0 ;  /* 0x0000000000007b1d */ /* 0x000ff20000010000 */
[----:B------:R-:W-:Y:S05]  /*0180*/  @!P0 BRA `(.L_x_0) ;  /* 0x0000000000708947 */ /* 0x000fea0003800000 */
[----:B------:R-:W-:Y:S01]  /*0190*/  LOP3.LUT R0, R21, 0xfffffff0, RZ, 0xc0, !PT ;  /* 0xfffffff015007812 */ /* 0x000fe200078ec0ff */
[----:B------:R-:W-:Y:S01]  /*01a0*/  UIADD3 UR4, UPT, UPT, UR5, 0x20, URZ ;  /* 0x0000002005047890 */ /* 0x000fe2000fffe0ff */
[----:B------:R-:W-:-:S03]  /*01b0*/  MOV R19, RZ ;  /* 0x000000ff00137202 */ /* 0x000fc60000000f00 */
[----:B------:R-:W-:-:S08]  /*01c0*/  IMAD.MOV R23, RZ, RZ, -R0 ;  /* 0x000000ffff177224 */ /* 0x000fd000078e0a00 */
.L_x_1:
[----:B------:R-:W1:Y:S01]  /*01d0*/  LDS.128 R4, [UR4+-0x20] ;  /* 0xffffe004ff047984 */ /* 0x000e620008000c00 */
[----:B------:R-:W-:-:S03]  /*01e0*/  IADD3 R23, PT, PT, R23, 0x10, RZ ;  /* 0x0000001017177810 */ /* 0x000fc60007ffe0ff */
[----:B------:R-:W2:Y:S01]  /*01f0*/  LDS.128 R8, [UR4+-0x10] ;  /* 0xfffff004ff087984 */ /* 0x000ea20008000c00 */
[----:B------:R-:W-:-:S03]  /*0200*/  ISETP.NE.AND P0, PT, R23, RZ, PT ;  /* 0x000000ff1700720c */ /* 0x000fc60003f05270 */
[----:B------:R-:W3:Y:S01]  /*0210*/  LDS.128 R12, [UR4] ;  /* 0x00000004ff0c7984 */ /* 0x000ee20008000c00 */
[----:B-1----:R-:W-:-:S03]  /*0220*/  FADD R4, R4, R19 ;  /* 0x0000001304047221 */ /* 0x002fc60000000000 */
[----:B------:R-:W1:Y:S01]  /*0230*/  LDS.128 R16, [UR4+0x10] ;  /* 0x00001004ff107984 */ /* 0x000e620008000c00 */
[----:B------:R-:W-:Y:S01]  /*0240*/  UIADD3 UR4, UPT, UPT, UR4, 0x40, URZ ;  /* 0x0000004004047890 */ /* 0x000fe2000fffe0ff */
[----:B------:R-:W-:-:S04]  /*0250*/  FADD R5, R5, R4 ;  /* 0x0000000405057221 */ /* 0x000fc80000000000 */
[----:B------:R-:W-:-:S04]  /*0260*/  FADD R6, R6, R5 ;  /* 0x0000000506067221 */ /* 0x000fc80000000000 */
[----:B------:R-:W-:-:S04]  /*0270*/  FADD R7, R7, R6 ;  /* 0x0000000607077221 */ /* 0x000fc80000000000 */
[----:B--2---:R-:W-:-:S04]  /*0280*/  FADD R8, R7, R8 ;  /* 0x0000000807087221 */ /* 0x004fc80000000000 */
[----:B------:R-:W-:-:S04]  /*0290*/  FADD R9, R9, R8 ;  /* 0x0000000809097221 */ /* 0x000fc80000000000 */
[----:B------:R-:W-:-:S04]  /*02a0*/  FADD R10, R10, R9 ;  /* 0x000000090a0a7221 */ /* 0x000fc80000000000 */
[----:B------:R-:W-:-:S04]  /*02b0*/  FADD R11, R11, R10 ;  /* 0x0000000a0b0b7221 */ /* 0x000fc80000000000 */
[----:B---3--:R-:W-:-:S04]  /*02c0*/  FADD R12, R11, R12 ;  /* 0x0000000c0b0c7221 */ /* 0x008fc80000000000 */
[----:B------:R-:W-:-:S04]  /*02d0*/  FADD R13, R13, R12 ;  /* 0x0000000c0d0d7221 */ /* 0x000fc80000000000 */
[----:B------:R-:W-:-:S04]  /*02e0*/  FADD R14, R14, R13 ;  /* 0x0000000d0e0e7221 */ /* 0x000fc80000000000 */
[----:B------:R-:W-:-:S04]  /*02f0*/  FADD R15, R15, R14 ;  /* 0x0000000e0f0f7221 */ /* 0x000fc80000000000 */
[----:B-1----:R-:W-:-:S04]  /*0300*/  FADD R16, R15, R16 ;  /* 0x000000100f107221 */ /* 0x002fc80000000000 */
[----:B------:R-:W-:-:S04]  /*0310*/  FADD R17, R17, R16 ;  /* 0x0000001011117221 */ /* 0x000fc80000000000 */
[----:B------:R-:W-:-:S04]  /*0320*/  FADD R18, R18, R17 ;  /* 0x0000001112127221 */ /* 0x000fc80000000000 */
[----:B------:R-:W-:Y:S01]  /*0330*/  FADD R19, R19, R18 ;  /* 0x0000001213137221 */ /* 0x000fe20000000000 */
[----:B------:R-:W-:Y:S06]  /*0340*/  @P0 BRA `(.L_x_1) ;  /* 0xfffffffc00a00947 */ /* 0x000fec000383ffff */
.L_x_0:
[----:B------:R-:W-:Y:S05]  /*0350*/  @!P1 BRA `(.L_x_2) ;  /* 0x0000000000949947 */ /* 0x000fea0003800000 */
[----:B------:R-:W-:Y:S02]  /*0360*/  ISETP.GE.U32.AND P0, PT, R20, 0x8, PT ;  /* 0x000000081400780c */ /* 0x000fe40003f06070 */
[----:B------:R-:W-:-:S04]  /*0370*/  LOP3.LUT R13, R21, 0x7, RZ, 0xc0, !PT ;  /* 0x00000007150d7812 */ /* 0x000fc800078ec0ff */
[----:B------:R-:W-:-:S07]  /*0380*/  ISETP.NE.AND P1, PT, R13, RZ, PT ;  /* 0x000000ff0d00720c */ /* 0x000fce0003f25270 */
[----:B------:R-:W-:Y:S06]  /*0390*/  @!P0 BRA `(.L_x_3) ;  /* 0x0000000000308947 */ /* 0x000fec0003800000 */
[C---:B------:R-:W-:Y:S02]  /*03a0*/  LEA R12, R0.reuse, UR5, 0x2 ;  /* 0x00000005000c7c11 */ /* 0x040fe4000f8e10ff */
[----:B------:R-:W-:-:S03]  /*03b0*/  IADD3 R0, PT, PT, R0, 0x8, RZ ;  /* 0x0000000800007810 */ /* 0x000fc60007ffe0ff */
[----:B------:R-:W1:Y:S04]  /*03c0*/  LDS.128 R4, [R12] ;  /* 0x000000000c047984 */ /* 0x000e680000000c00 */
[----:B------:R-:W2:Y:S01]  /*03d0*/  LDS.128 R8, [R12+0x10] ;  /* 0x000010000c087984 */ /* 0x000ea20000000c00 */
[----:B-1----:R-:W-:-:S04]  /*03e0*/  FADD R4, R19, R4 ;  /* 0x0000000413047221 */ /* 0x002fc80000000000 */
[----:B------:R-:W-:-:S04]  /*03f0*/  FADD R5, R4, R5 ;  /* 0x0000000504057221 */ /* 0x000fc80000000000 */
[----:B------:R-:W-:-:S04]  /*0400*/  FADD R6, R5, R6 ;  /* 0x0000000605067221 */ /* 0x000fc80000000000 */
[----:B------:R-:W-:-:S04]  /*0410*/  FADD R7, R6, R7 ;  /* 0x0000000706077221 */ /* 0x000fc80000000000 */
[----:B--2---:R-:W-:-:S04]  /*0420*/  FADD R8, R7, R8 ;  /* 0x0000000807087221 */ /* 0x004fc80000000000 */
[----:B------:R-:W-:-:S04]  /*0430*/  FADD R9, R8, R9 ;  /* 0x0000000908097221 */ /* 0x000fc80000000000 */
[----:B------:R-:W-:-:S04]  /*0440*/  FADD R10, R9, R10 ;  /* 0x0000000a090a7221 */ /* 0x000fc80000000000 */
[----:B------:R-:W-:-:S07]  /*0450*/  FADD R19, R10, R11 ;  /* 0x0000000b0a137221 */ /* 0x000fce0000000000 */
.L_x_3:
[----:B------:R-:W-:Y:S05]  /*0460*/  @!P1 BRA `(.L_x_2) ;  /* 0x0000000000509947 */ /* 0x000fea0003800000 */
[----:B------:R-:W-:Y:S02]  /*0470*/  ISETP.GE.U32.AND P0, PT, R13, 0x4, PT ;  /* 0x000000040d00780c */ /* 0x000fe40003f06070 */
[----:B------:R-:W-:-:S04]  /*0480*/  LOP3.LUT R8, R21, 0x3, RZ, 0xc0, !PT ;  /* 0x0000000315087812 */ /* 0x000fc800078ec0ff */
[----:B------:R-:W-:-:S07]  /*0490*/  ISETP.NE.AND P1, PT, R8, RZ, PT ;  /* 0x000000ff0800720c */ /* 0x000fce0003f25270 */
[----:B------:R-:W-:Y:S06]  /*04a0*/  @!P0 BRA `(.L_x_4) ;  /* 0x00000000001c8947 */ /* 0x000fec0003800000 */
[C---:B------:R-:W-:Y:S02]  /*04b0*/  LEA R4, R0.reuse, UR5, 0x2 ;  /* 0x0000000500047c11 */ /* 0x040fe4000f8e10ff */
[----:B------:R-:W-:-:S04]  /*04c0*/  IADD3 R0, PT, PT, R0, 0x4, RZ ;  /* 0x0000000400007810 */ /* 0x000fc80007ffe0ff */
[----:B------:R-:W1:Y:S02]  /*04d0*/  LDS.128 R4, [R4] ;  /* 0x0000000004047984 */ /* 0x000e640000000c00 */
[----:B-1----:R-:W-:-:S04]  /*04e0*/  FADD R10, R19, R4 ;  /* 0x00000004130a7221 */ /* 0x002fc80000000000 */
[----:B------:R-:W-:-:S04]  /*04f0*/  FADD R5, R10, R5 ;  /* 0x000000050a057221 */ /* 0x000fc80000000000 */
[----:B------:R-:W-:-:S04]  /*0500*/  FADD R6, R5, R6 ;  /* 0x0000000605067221 */ /* 0x000fc80000000000 */
[----:B------:R-:W-:-:S07]  /*0510*/  FADD R19, R6, R7 ;  /* 0x0000000706137221 */ /* 0x000fce0000000000 */
.L_x_4:
[----:B------:R-:W-:Y:S05]  /*0520*/  @!P1 BRA `(.L_x_2) ;  /* 0x0000000000209947 */ /* 0x000fea0003800000 */
[----:B------:R-:W-:Y:S01]  /*0530*/  LEA R0, R0, UR5, 0x2 ;  /* 0x0000000500007c11 */ /* 0x000fe2000f8e10ff */
[----:B------:R-:W-:-:S07]  /*0540*/  IMAD.MOV R8, RZ, RZ, -R8 ;  /* 0x000000ffff087224 */ /* 0x000fce00078e0a08 */
.L_x_5:
[----:B------:R1:W2:Y:S01]  /*0550*/  LDS R4, [R0] ;  /* 0x0000000000047984 */ /* 0x0002a20000000800 */
[----:B------:R-:W-:-:S04]  /*0560*/  IADD3 R8, PT, PT, R8, 0x1, RZ ;  /* 0x0000000108087810 */ /* 0x000fc80007ffe0ff */
[----:B------:R-:W-:Y:S02]  /*0570*/  ISETP.NE.AND P0, PT, R8, RZ, PT ;  /* 0x000000ff0800720c */ /* 0x000fe40003f05270 */
[----:B-1----:R-:W-:Y:S01]  /*0580*/  IADD3 R0, PT, PT, R0, 0x4, RZ ;  /* 0x0000000400007810 */ /* 0x002fe20007ffe0ff */
[----:B--2---:R-:W-:-:S10]  /*0590*/  FADD R19, R4, R19 ;  /* 0x0000001304137221 */ /* 0x004fd40000000000 */
[----:B------:R-:W-:Y:S05]  /*05a0*/  @P0 BRA `(.L_x_5) ;  /* 0xfffffffc00e80947 */ /* 0x000fea000383ffff */
.L_x_2:
[----:B------:R-:W-:-:S04]  /*05b0*/  I2FP.F32.U32 R24, R21 ;  /* 0x0000001500187245 */ /* 0x000fc80000201000 */
[----:B------:R-:W1:Y:S08]  /*05c0*/  MUFU.RCP R5, R24 ;  /* 0x0000001800057308 */ /* 0x000e700000001000 */
[----:B------:R-:W2:Y:S01]  /*05d0*/  FCHK P0, R19, R24 ;  /* 0x0000001813007302 */ /* 0x000ea20000000000 */
[----:B-1----:R-:W-:-:S04]  /*05e0*/  FFMA R0, -R24, R5, 1 ;  /* 0x3f80000018007423 */ /* 0x002fc80000000105 */
[----:B------:R-:W-:-:S04]  /*05f0*/  FFMA R0, R5, R0, R5 ;  /* 0x0000000005007223 */ /* 0x000fc80000000005 */
[----:B------:R-:W-:-:S04]  /*0600*/  FFMA R5, R0, R19, RZ ;  /* 0x0000001300057223 */ /* 0x000fc800000000ff */
[----:B------:R-:W-:-:S04]  /*0610*/  FFMA R4, -R24, R5, R19 ;  /* 0x0000000518047223 */ /* 0x000fc80000000113 */
[----:B------:R-:W-:Y:S01]  /*0620*/  FFMA R5, R0, R4, R5 ;  /* 0x0000000400057223 */ /* 0x000fe20000000005 */
[----:B--2---:R-:W-:Y:S06]  /*0630*/  @!P0 BRA `(.L_x_6) ;  /* 0x0000000000108947 */ /* 0x004fec0003800000 */
[----:B------:R-:W-:Y:S02]  /*0640*/  MOV R0, R24 ;  /* 0x0000001800007202 */ /* 0x000fe40000000f00 */
[----:B------:R-:W-:-:S07]  /*0650*/  MOV R4, 0x670 ;  /* 0x0000067000047802 */ /* 0x000fce0000000f00 */
[----:B0-----:R-:W-:Y:S05]  /*0660*/  CALL.REL.NOINC `($__internal_0_$__cuda_sm3x_div_rn_noftz_f32_slowpath) ;  /* 0x00000004009c7944 */ /* 0x001fea0003c00000 */
[----:B------:R-:W-:-:S07]  /*0670*/  IMAD.MOV.U32 R5, RZ, RZ, R0 ;  /* 0x000000ffff057224 */ /* 0x000fce00078e0000 */
.L_x_6:
[----:B------:R-:W-:Y:S01]  /*0680*/  BAR.SYNC.DEFER_BLOCKING 0x0 ;  /* 0x0000000000007b1d */ /* 0x000fe20000010000 */
[----:B0-----:R-:W-:Y:S01]  /*0690*/  FADD R2, R2, -R5 ;  /* 0x8000000502027221 */ /* 0x001fe20000000000 */
[----:B------:R-:W-:Y:S01]  /*06a0*/  HFMA2 R19, -RZ, RZ, 0, 0 ;  /* 0x00000000ff137431 */ /* 0x000fe200000001ff */
[----:B------:R-:W-:Y:S02]  /*06b0*/  ISETP.NE.AND P0, PT, R20, RZ, PT ;  /* 0x000000ff1400720c */ /* 0x000fe40003f05270 */
[----:B------:R-:W-:Y:S01]  /*06c0*/  FMUL R0, R2, R2 ;  /* 0x0000000202007220 */ /* 0x000fe20000400000 */
[----:B------:R-:W0:Y:S01]  /*06d0*/  LDCU UR6, c[0x0][0x394] ;  /* 0x00007280ff0677ac */ /* 0x000e220008000800 */
[----:B------:R-:W-:-:S03]  /*06e0*/  UMOV UR4, URZ ;  /* 0x000000ff00047c82 */ /* 0x000fc60008000000 */
[----:B------:R1:W-:Y:S01]  /*06f0*/  STS [R3], R0 ;  /* 0x0000000003007388 */ /* 0x0003e20000000800 */
[----:B0-----:R-:W-:Y:S01]  /*0700*/  UISETP.GE.U32.AND UP0, UPT, UR6, 0x10, UPT ;  /* 0x000000100600788c */ /* 0x001fe2000bf06070 */
[----:B------:R-:W-:Y:S08]  /*0710*/  BAR.SYNC.DEFER_BLOCKING 0x0 ;  /* 0x0000000000007b1d */ /* 0x000ff00000010000 */
[----:B-1----:R-:W-:Y:S05]  /*0720*/  BRA.U !UP0, `(.L_x_7) ;  /* 0x0000000108707547 */ /* 0x002fea000b800000 */
[----:B------:R-:W-:Y:S01]  /*0730*/  ULOP3.LUT UR4, UR6, 0x7ffffff0, URZ, 0xc0, !UPT ;  /* 0x7ffffff006047892 */ /* 0x000fe2000f8ec0ff */
[----:B------:R-:W-:Y:S01]  /*0740*/  MOV R19, RZ ;  /* 0x000000ff00137202 */ /* 0x000fe20000000f00 */
[----:B------:R-:W-:Y:S02]  /*0750*/  UIADD3 UR7, UPT, UPT, UR5, 0x20, URZ ;  /* 0x0000002005077890 */ /* 0x000fe4000fffe0ff */
[----:B------:R-:W-:-:S12]  /*0760*/  UIADD3 UR8, UPT, UPT, -UR4, URZ, URZ ;  /* 0x000000ff04087290 */ /* 0x000fd8000fffe1ff */
.L_x_8:
[----:B------:R-:W0:Y:S01]  /*0770*/  LDS.128 R4, [UR7+-0x20] ;  /* 0xffffe007ff047984 */ /* 0x000e220008000c00 */
[----:B------:R-:W-:-:S03]  /*0780*/  UIADD3 UR8, UPT, UPT, UR8, 0x10, URZ ;  /* 0x0000001008087890 */ /* 0x000fc6000fffe0ff */
[----:B------:R-:W1:Y:S01]  /*0790*/  LDS.128 R8, [UR7+-0x10] ;  /* 0xfffff007ff087984 */ /* 0x000e620008000c00 */
[----:B------:R-:W-:-:S03]  /*07a0*/  UISETP.NE.AND UP0, UPT, UR8, URZ, UPT ;  /* 0x000000ff0800728c */ /* 0x000fc6000bf05270 */
[----:B------:R-:W2:Y:S01]  /*07b0*/  LDS.128 R12, [UR7] ;  /* 0x00000007ff0c7984 */ /* 0x000ea20008000c00 */
[----:B0-----:R-:W-:-:S03]  /*07c0*/  FADD R4, R4, R19 ;  /* 0x0000001304047221 */ /* 0x001fc60000000000 */
[----:B------:R-:W0:Y:S01]  /*07d0*/  LDS.128 R16, [UR7+0x10] ;  /* 0x00001007ff107984 */ /* 0x000e220008000c00 */
[----:B------:R-:W-:Y:S01]  /*07e0*/  UIADD3 UR7, UPT, UPT, UR7, 0x40, URZ ;  /* 0x0000004007077890 */ /* 0x000fe2000fffe0ff */
[----:B------:R-:W-:-:S04]  /*07f0*/  FADD R5, R5, R4 ;  /* 0x0000000405057221 */ /* 0x000fc80000000000 */
[----:B------:R-:W-:-:S04]  /*0800*/  FADD R6, R6, R5 ;  /* 0x0000000506067221 */ /* 0x000fc80000000000 */
[----:B------:R-:W-:-:S04]  /*0810*/  FADD R7, R7, R6 ;  /* 0x0000000607077221 */ /* 0x000fc80000000000 */
[----:B-1----:R-:W-:-:S04]  /*0820*/  FADD R8, R7, R8 ;  /* 0x0000000807087221 */ /* 0x002fc80000000000 */
[----:B------:R-:W-:-:S04]  /*0830*/  FADD R9, R9, R8 ;  /* 0x0000000809097221 */ /* 0x000fc80000000000 */
[----:B------:R-:W-:-:S04]  /*0840*/  FADD R10, R10, R9 ;  /* 0x000000090a0a7221 */ /* 0x000fc80000000000 */
[----:B------:R-:W-:-:S04]  /*0850*/  FADD R11, R11, R10 ;  /* 0x0000000a0b0b7221 */ /* 0x000fc80000000000 */
[----:B--2---:R-:W-:-:S04]  /*0860*/  FADD R12, R11, R12 ;  /* 0x0000000c0b0c7221 */ /* 0x004fc80000000000 */
[----:B------:R-:W-:-:S04]  /*0870*/  FADD R13, R13, R12 ;  /* 0x0000000c0d0d7221 */ /* 0x000fc80000000000 */
[----:B------:R-:W-:-:S04]  /*0880*/  FADD R14, R14, R13 ;  /* 0x0000000d0e0e7221 */ /* 0x000fc80000000000 */
[----:B------:R-:W-:-:S04]  /*0890*/  FADD R15, R15, R14 ;  /* 0x0000000e0f0f7221 */ /* 0x000fc80000000000 */
[----:B0-----:R-:W-:-:S04]  /*08a0*/  FADD R16, R15, R16 ;  /* 0x000000100f107221 */ /* 0x001fc80000000000 */
[----:B------:R-:W-:-:S04]  /*08b0*/  FADD R17, R17, R16 ;  /* 0x0000001011117221 */ /* 0x000fc80000000000 */
[----:B------:R-:W-:-:S04]  /*08c0*/  FADD R18, R18, R17 ;  /* 0x0000001112127221 */ /* 0x000fc80000000000 */
[----:B------:R-:W-:Y:S01]  /*08d0*/  FADD R19, R19, R18 ;  /* 0x0000001213137221 */ /* 0x000fe20000000000 */
[----:B------:R-:W-:Y:S06]  /*08e0*/  BRA.U UP0, `(.L_x_8) ;  /* 0xfffffffd00a07547 */ /* 0x000fec000b83ffff */
.L_x_7:
[----:B------:R-:W-:Y:S05]  /*08f0*/  @!P0 BRA `(.L_x_9) ;  /* 0x0000000000948947 */ /* 0x000fea0003800000 */
[----:B------:R-:W-:Y:S01]  /*0900*/  ISETP.GE.U32.AND P0, PT, R20, 0x8, PT ;  /* 0x000000081400780c */ /* 0x000fe20003f06070 */
[----:B------:R-:W-:-:S04]  /*0910*/  ULOP3.LUT UR8, UR6, 0x7, URZ, 0xc0, !UPT ;  /* 0x0000000706087892 */ /* 0x000fc8000f8ec0ff */
[----:B------:R-:W-:-:S08]  /*0920*/  UISETP.NE.AND UP0, UPT, UR8, URZ, UPT ;  /* 0x000000ff0800728c */ /* 0x000fd0000bf05270 */
[----:B------:R-:W-:Y:S05]  /*0930*/  @!P0 BRA `(.L_x_10) ;  /* 0x0000000000308947 */ /* 0x000fea0003800000 */
[----:B------:R-:W-:Y:S02]  /*0940*/  ULEA UR7, UR4, UR5, 0x2 ;  /* 0x0000000504077291 */ /* 0x000fe4000f8e10ff */
[----:B------:R-:W-:-:S07]  /*0950*/  UIADD3 UR4, UPT, UPT, UR4, 0x8, URZ ;  /* 0x0000000804047890 */ /* 0x000fce000fffe0ff */
[----:B------:R-:W0:Y:S04]  /*0960*/  LDS.128 R8, [UR7] ;  /* 0x00000007ff087984 */ /* 0x000e280008000c00 */
[----:B------:R-:W1:Y:S01]  /*0970*/  LDS.128 R4, [UR7+0x10] ;  /* 0x00001007ff047984 */ /* 0x000e620008000c00 */
[----:B0-----:R-:W-:-:S04]  /*0980*/  FADD R8, R19, R8 ;  /* 0x0000000813087221 */ /* 0x001fc80000000000 */
[----:B------:R-:W-:-:S04]  /*0990*/  FADD R9, R8, R9 ;  /* 0x0000000908097221 */ /* 0x000fc80000000000 */
[----:B------:R-:W-:-:S04]  /*09a0*/  FADD R10, R9, R10 ;  /* 0x0000000a090a7221 */ /* 0x000fc80000000000 */
[----:B------:R-:W-:-:S04]  /*09b0*/  FADD R11, R10, R11 ;  /* 0x0000000b0a0b7221 */ /* 0x000fc80000000000 */
[----:B-1----:R-:W-:-:S04]  /*09c0*/  FADD R4, R11, R4 ;  /* 0x000000040b047221 */ /* 0x002fc80000000000 */
[----:B------:R-:W-:-:S04]  /*09d0*/  FADD R5, R4, R5 ;  /* 0x0000000504057221 */ /* 0x000fc80000000000 */
[----:B------:R-:W-:-:S04]  /*09e0*/  FADD R6, R5, R6 ;  /* 0x0000000605067221 */ /* 0x000fc80000000000 */
[----:B------:R-:W-:-:S07]  /*09f0*/  FADD R19, R6, R7 ;  /* 0x0000000706137221 */ /* 0x000fce0000000000 */
.L_x_10:
[----:B------:R-:W-:Y:S05]  /*0a00*/  BRA.U !UP0, `(.L_x_9) ;  /* 0x0000000108507547 */ /* 0x000fea000b800000 */
[----:B------:R-:W-:Y:S02]  /*0a10*/  UISETP.GE.U32.AND UP0, UPT, UR8, 0x4, UPT ;  /* 0x000000040800788c */ /* 0x000fe4000bf06070 */
[----:B------:R-:W-:-:S04]  /*0a20*/  ULOP3.LUT UR6, UR6, 0x3, URZ, 0xc0, !UPT ;  /* 0x0000000306067892 */ /* 0x000fc8000f8ec0ff */
[----:B------:R-:W-:-:S03]  /*0a30*/  UISETP.NE.AND UP1, UPT, UR6, URZ, UPT ;  /* 0x000000ff0600728c */ /* 0x000fc6000bf25270 */
[----:B------:R-:W-:Y:S08]  /*0a40*/  BRA.U !UP0, `(.L_x_11) ;  /* 0x00000001081c7547 */ /* 0x000ff0000b800000 */
[----:B------:R-:W-:Y:S02]  /*0a50*/  ULEA UR7, UR4, UR5, 0x2 ;  /* 0x0000000504077291 */ /* 0x000fe4000f8e10ff */
[----:B------:R-:W-:-:S07]  /*0a60*/  UIADD3 UR4, UPT, UPT, UR4, 0x4, URZ ;  /* 0x0000000404047890 */ /* 0x000fce000fffe0ff */
[----:B------:R-:W0:Y:S02]  /*0a70*/  LDS.128 R4, [UR7] ;  /* 0x00000007ff047984 */ /* 0x000e240008000c00 */
[----:B0-----:R-:W-:-:S04]  /*0a80*/  FADD R4, R19, R4 ;  /* 0x0000000413047221 */ /* 0x001fc80000000000 */
[----:B------:R-:W-:-:S04]  /*0a90*/  FADD R5, R4, R5 ;  /* 0x0000000504057221 */ /* 0x000fc80000000000 */
[----:B------:R-:W-:-:S04]  /*0aa0*/  FADD R6, R5, R6 ;  /* 0x0000000605067221 */ /* 0x000fc80000000000 */
[----:B------:R-:W-:-:S07]  /*0ab0*/  FADD R19, R6, R7 ;  /* 0x0000000706137221 */ /* 0x000fce0000000000 */
.L_x_11:
[----:B------:R-:W-:Y:S05]  /*0ac0*/  BRA.U !UP1, `(.L_x_9) ;  /* 0x0000000109207547 */ /* 0x000fea000b800000 */
[----:B------:R-:W-:Y:S02]  /*0ad0*/  ULEA UR4, UR4, UR5, 0x2 ;  /* 0x0000000504047291 */ /* 0x000fe4000f8e10ff */
[----:B------:R-:W-:-:S12]  /*0ae0*/  UIADD3 UR5, UPT, UPT, -UR6, URZ, URZ ;  /* 0x000000ff06057290 */ /* 0x000fd8000fffe1ff */
.L_x_12:
[----:B------:R-:W0:Y:S01]  /*0af0*/  LDS R0, [UR4] ;  /* 0x00000004ff007984 */ /* 0x000e220008000800 */
[----:B------:R-:W-:Y:S02]  /*0b00*/  UIADD3 UR5, UPT, UPT, UR5, 0x1, URZ ;  /* 0x0000000105057890 */ /* 0x000fe4000fffe0ff */
[----:B------:R-:W-:Y:S02]  /*0b10*/  UIADD3 UR4, UPT, UPT, UR4, 0x4, URZ ;  /* 0x0000000404047890 */ /* 0x000fe4000fffe0ff */
[----:B------:R-:W-:Y:S01]  /*0b20*/  UISETP.NE.AND UP0, UPT, UR5, URZ, UPT ;  /* 0x000000ff0500728c */ /* 0x000fe2000bf05270 */
[----:B0-----:R-:W-:-:S08]  /*0b30*/  FADD R19, R0, R19 ;  /* 0x0000001300137221 */ /* 0x001fd00000000000 */
[----:B------:R-:W-:Y:S05]  /*0b40*/  BRA.U UP0, `(.L_x_12) ;  /* 0xfffffffd00e87547 */ /* 0x000fea000b83ffff */
.L_x_9:
[----:B------:R-:W0:Y:S08]  /*0b50*/  MUFU.RCP R3, R24 ;  /* 0x0000001800037308 */ /* 0x000e300000001000 */
[----:B------:R-:W1:Y:S01]  /*0b60*/  FCHK P0, R19, R24 ;  /* 0x0000001813007302 */ /* 0x000e620000000000 */
[----:B0-----:R-:W-:-:S04]  /*0b70*/  FFMA R0, -R24, R3, 1 ;  /* 0x3f80000018007423 */ /* 0x001fc80000000103 */
[----:B------:R-:W-:-:S04]  /*0b80*/  FFMA R0, R3, R0, R3 ;  /* 0x0000000003007223 */ /* 0x000fc80000000003 */
[----:B------:R-:W-:-:S04]  /*0b90*/  FFMA R3, R0, R19, RZ ;  /* 0x0000001300037223 */ /* 0x000fc800000000ff */
[----:B------:R-:W-:-:S04]  /*0ba0*/  FFMA R4, -R24, R3, R19 ;  /* 0x0000000318047223 */ /* 0x000fc80000000113 */
[----:B------:R-:W-:Y:S01]  /*0bb0*/  FFMA R0, R0, R4, R3 ;  /* 0x0000000400007223 */ /* 0x000fe20000000003 */
[----:B-1----:R-:W-:Y:S06]  /*0bc0*/  @!P0 BRA `(.L_x_13) ;  /* 0x00000000000c8947 */ /* 0x002fec0003800000 */
[----:B------:R-:W-:Y:S02]  /*0bd0*/  MOV R0, R24 ;  /* 0x0000001800007202 */ /* 0x000fe40000000f00 */
[----:B------:R-:W-:-:S07]  /*0be0*/  MOV R4, 0xc00 ;  /* 0x00000c0000047802 */ /* 0x000fce0000000f00 */
[----:B------:R-:W-:Y:S05]  /*0bf0*/  CALL.REL.NOINC `($__internal_0_$__cuda_sm3x_div_rn_noftz_f32_slowpath) ;  /* 0x0000000000387944 */ /* 0x000fea0003c00000 */
.L_x_13:
[----:B------:R-:W0:Y:S01]  /*0c00*/  F2F.F64.F32 R4, R0 ;  /* 0x0000000000047310 */ /* 0x000e220000201800 */
[----:B------:R-:W-:Y:S01]  /*0c10*/  UMOV UR4, 0x9abcaf48 ;  /* 0x9abcaf4800047882 */ /* 0x000fe20000000000 */
[----:B------:R-:W-:Y:S01]  /*0c20*/  UMOV UR5, 0x3e7ad7f2 ;  /* 0x3e7ad7f200057882 */ /* 0x000fe20000000000 */
[----:B------:R-:W1:Y:S01]  /*0c30*/  LDC.64 R6, c[0x0][0x388] ;  /* 0x0000e200ff067b82 */ /* 0x000e620000000a00 */
[----:B0-----:R-:W-:-:S06]  /*0c40*/  DADD R4, R4, UR4 ;  /* 0x0000000404047e29 */ /* 0x001fcc0008000000 */
[----:B------:R-:W0:Y:S01]  /*0c50*/  F2F.F32.F64 R3, R4 ;  /* 0x0000000400037310 */ /* 0x000e220000301000 */
[----:B-1----:R-:W-:Y:S01]  /*0c60*/  IMAD.WIDE.U32 R22, R22, 0x4, R6 ;  /* 0x0000000416167825 */ /* 0x002fe200078e0006 */
[----:B0-----:R-:W-:-:S13]  /*0c70*/  FSETP.GEU.AND P0, PT, |R3|, 1.175494350822287508e-38, PT ;  /* 0x008000000300780b */ /* 0x001fda0003f0e200 */
[----:B------:R-:W-:-:S04]  /*0c80*/  @!P0 FMUL R3, R3, 16777216 ;  /* 0x4b80000003038820 */ /* 0x000fc80000400000 */
[----:B------:R-:W0:Y:S02]  /*0c90*/  MUFU.RSQ R9, R3 ;  /* 0x0000000300097308 */ /* 0x000e240000001400 */
[----:B0-----:R-:W-:-:S04]  /*0ca0*/  @!P0 FMUL R9, R9, 4096 ;  /* 0x4580000009098820 */ /* 0x001fc80000400000 */
[----:B------:R-:W-:-:S05]  /*0cb0*/  FMUL R9, R2, R9 ;  /* 0x0000000902097220 */ /* 0x000fca0000400000 */
[----:B------:R-:W-:Y:S01]  /*0cc0*/  STG.E desc[UR10][R22.64], R9 ;  /* 0x0000000916007986 */ /* 0x000fe2000c10190a */
[----:B------:R-:W-:Y:S05]  /*0cd0*/  EXIT ;  /* 0x000000000000794d */ /* 0x000fea0003800000 */
        .weak           $__internal_0_$__cuda_sm3x_div_rn_noftz_f32_slowpath
        .type           $__internal_0_$__cuda_sm3x_div_rn_noftz_f32_slowpath,@function
        .size           $__internal_0_$__cuda_sm3x_div_rn_noftz_f32_slowpath,(.L_x_23 - $__internal_0_$__cuda_sm3x_div_rn_noftz_f32_slowpath)
$__internal_0_$__cuda_sm3x_div_rn_noftz_f32_slowpath:
[----:B------:R-:W-:Y:S02]  /*0ce0*/  SHF.R.U32.HI R6, RZ, 0x17, R0 ;  /* 0x00000017ff067819 */ /* 0x000fe40000011600 */
[----:B------:R-:W-:Y:S02]  /*0cf0*/  SHF.R.U32.HI R5, RZ, 0x17, R19 ;  /* 0x00000017ff057819 */ /* 0x000fe40000011613 */
[----:B------:R-:W-:Y:S02]  /*0d00*/  LOP3.LUT R6, R6, 0xff, RZ, 0xc0, !PT ;  /* 0x000000ff06067812 */ /* 0x000fe400078ec0ff */
[----:B------:R-:W-:Y:S02]  /*0d10*/  LOP3.LUT R10, R5, 0xff, RZ, 0xc0, !PT ;  /* 0x000000ff050a7812 */ /* 0x000fe400078ec0ff */
[----:B------:R-:W-:-:S03]  /*0d20*/  IADD3 R8, PT, PT, R6, -0x1, RZ ;  /* 0xffffffff06087810 */ /* 0x000fc60007ffe0ff */
[----:B------:R-:W-:Y:S01]  /*0d30*/  VIADD R7, R10, 0xffffffff ;  /* 0xffffffff0a077836 */ /* 0x000fe20000000000 */
[----:B------:R-:W-:-:S04]  /*0d40*/  ISETP.GT.U32.AND P0, PT, R8, 0xfd, PT ;  /* 0x000000fd0800780c */ /* 0x000fc80003f04070 */
[----:B------:R-:W-:-:S13]  /*0d50*/  ISETP.GT.U32.OR P0, PT, R7, 0xfd, P0 ;  /* 0x000000fd0700780c */ /* 0x000fda0000704470 */
[----:B------:R-:W-:Y:S01]  /*0d60*/  @!P0 MOV R5, RZ ;  /* 0x000000ff00058202 */ /* 0x000fe20000000f00 */
[----:B------:R-:W-:Y:S06]  /*0d70*/  @!P0 BRA `(.L_x_14) ;  /* 0x00000000005c8947 */ /* 0x000fec0003800000 */
[----:B------:R-:W-:Y:S02]  /*0d80*/  FSETP.GTU.FTZ.AND P0, PT, |R19|, +INF , PT ;  /* 0x7f8000001300780b */ /* 0x000fe40003f1c200 */
[----:B------:R-:W-:-:S04]  /*0d90*/  FSETP.GTU.FTZ.AND P1, PT, |R0|, +INF , PT ;  /* 0x7f8000000000780b */ /* 0x000fc80003f3c200 */
[----:B------:R-:W-:-:S13]  /*0da0*/  PLOP3.LUT P0, PT, P0, P1, PT, 0xf8, 0x8f ;  /* 0x00000000008f781c */ /* 0x000fda0000703f70 */
[----:B------:R-:W-:Y:S05]  /*0db0*/  @P0 BRA `(.L_x_15) ;  /* 0x0000000400440947 */ /* 0x000fea0003800000 */
[----:B------:R-:W-:-:S13]  /*0dc0*/  LOP3.LUT P0, RZ, R0, 0x7fffffff, R19, 0xc8, !PT ;  /* 0x7fffffff00ff7812 */ /* 0x000fda000780c813 */
[----:B------:R-:W-:Y:S05]  /*0dd0*/  @!P0 BRA `(.L_x_16) ;  /* 0x0000000400348947 */ /* 0x000fea0003800000 */
[C---:B------:R-:W-:Y:S02]  /*0de0*/  FSETP.NEU.FTZ.AND P2, PT, |R19|.reuse, +INF , PT ;  /* 0x7f8000001300780b */ /* 0x040fe40003f5d200 */
[----:B------:R-:W-:Y:S02]  /*0df0*/  FSETP.NEU.FTZ.AND P1, PT, |R0|, +INF , PT ;  /* 0x7f8000000000780b */ /* 0x000fe40003f3d200 */
[----:B------:R-:W-:-:S11]  /*0e00*/  FSETP.NEU.FTZ.AND P0, PT, |R19|, +INF , PT ;  /* 0x7f8000001300780b */ /* 0x000fd60003f1d200 */
[----:B------:R-:W-:Y:S05]  /*0e10*/  @!P1 BRA !P2, `(.L_x_16) ;  /* 0x0000000400249947 */ /* 0x000fea0005000000 */
[----:B------:R-:W-:-:S04]  /*0e20*/  LOP3.LUT P2, RZ, R19, 0x7fffffff, RZ, 0xc0, !PT ;  /* 0x7fffffff13ff7812 */ /* 0x000fc8000784c0ff */
[----:B------:R-:W-:-:S13]  /*0e30*/  PLOP3.LUT P1, PT, P1, P2, PT, 0x2f, 0xf2 ;  /* 0x0000000000f2781c */ /* 0x000fda0000f24577 */
[----:B------:R-:W-:Y:S05]  /*0e40*/  @P1 BRA `(.L_x_17) ;  /* 0x0000000400101947 */ /* 0x000fea0003800000 */
[----:B------:R-:W-:-:S04]  /*0e50*/  LOP3.LUT P1, RZ, R0, 0x7fffffff, RZ, 0xc0, !PT ;  /* 0x7fffffff00ff7812 */ /* 0x000fc8000782c0ff */
[----:B------:R-:W-:-:S13]  /*0e60*/  PLOP3.LUT P0, PT, P0, P1, PT, 0x2f, 0xf2 ;  /* 0x0000000000f2781c */ /* 0x000fda0000702577 */
[----:B------:R-:W-:Y:S05]  /*0e70*/  @P0 BRA `(.L_x_18) ;  /* 0x0000000000f80947 */ /* 0x000fea0003800000 */
[----:B------:R-:W-:Y:S02]  /*0e80*/  ISETP.GE.AND P0, PT, R7, RZ, PT ;  /* 0x000000ff0700720c */ /* 0x000fe40003f06270 */
[----:B------:R-:W-:-:S11]  /*0e90*/  ISETP.GE.AND P1, PT, R8, RZ, PT ;  /* 0x000000ff0800720c */ /* 0x000fd60003f26270 */
[----:B------:R-:W-:Y:S01]  /*0ea0*/  @P0 MOV R5, RZ ;  /* 0x000000ff00050202 */ /* 0x000fe20000000f00 */
[----:B------:R-:W-:Y:S01]  /*0eb0*/  @!P0 FFMA R19, R19, 1.84467440737095516160e+19, RZ ;  /* 0x5f80000013138823 */ /* 0x000fe200000000ff */
[----:B------:R-:W-:Y:S01]  /*0ec0*/  @!P0 MOV R5, 0xffffffc0 ;  /* 0xffffffc000058802 */ /* 0x000fe20000000f00 */
[----:B------:R-:W-:-:S03]  /*0ed0*/  @!P1 FFMA R0, R0, 1.84467440737095516160e+19, RZ ;  /* 0x5f80000000009823 */ /* 0x000fc600000000ff */
[----:B------:R-:W-:-:S07]  /*0ee0*/  @!P1 IADD3 R5, PT, PT, R5, 0x40, RZ ;  /* 0x0000004005059810 */ /* 0x000fce0007ffe0ff */
.L_x_14:
[----:B------:R-:W-:-:S05]  /*0ef0*/  LEA R7, R6, 0xc0800000, 0x17 ;  /* 0xc080000006077811 */ /* 0x000fca00078eb8ff */
[----:B------:R-:W-:Y:S01]  /*0f00*/  IMAD.IADD R8, R0, 0x1, -R7 ;  /* 0x0000000100087824 */ /* 0x000fe200078e0a07 */
[----:B------:R-:W-:-:S03]  /*0f10*/  IADD3 R7, PT, PT, R10, -0x7f, RZ ;  /* 0xffffff810a077810 */ /* 0x000fc60007ffe0ff */
[----:B------:R0:W1:Y:S01]  /*0f20*/  MUFU.RCP R9, R8 ;  /* 0x0000000800097308 */ /* 0x0000620000001000 */
[----:B------:R-:W-:Y:S01]  /*0f30*/  FADD.FTZ R11, -R8, -RZ ;  /* 0x800000ff080b7221 */ /* 0x000fe20000010100 */
[C---:B------:R-:W-:Y:S01]  /*0f40*/  IMAD R0, R7.reuse, -0x800000, R19 ;  /* 0xff80000007007824 */ /* 0x040fe200078e0213 */
[----:B0-----:R-:W-:-:S04]  /*0f50*/  IADD3 R8, PT, PT, R7, 0x7f, -R6 ;  /* 0x0000007f07087810 */ /* 0x001fc80007ffe806 */
[----:B------:R-:W-:Y:S01]  /*0f60*/  IADD3 R5, PT, PT, R8, R5, RZ ;  /* 0x0000000508057210 */ /* 0x000fe20007ffe0ff */
[----:B-1----:R-:W-:-:S04]  /*0f70*/  FFMA R10, R9, R11, 1 ;  /* 0x3f800000090a7423 */ /* 0x002fc8000000000b */
[----:B------:R-:W-:-:S04]  /*0f80*/  FFMA R12, R9, R10, R9 ;  /* 0x0000000a090c7223 */ /* 0x000fc80000000009 */
[----:B------:R-:W-:-:S04]  /*0f90*/  FFMA R9, R0, R12, RZ ;  /* 0x0000000c00097223 */ /* 0x000fc800000000ff */
[----:B------:R-:W-:-:S04]  /*0fa0*/  FFMA R10, R11, R9, R0 ;  /* 0x000000090b0a7223 */ /* 0x000fc80000000000 */
[----:B------:R-:W-:-:S04]  /*0fb0*/  FFMA R9, R12, R10, R9 ;  /* 0x0000000a0c097223 */ /* 0x000fc80000000009 */
[----:B------:R-:W-:-:S04]  /*0fc0*/  FFMA R10, R11, R9, R0 ;  /* 0x000000090b0a7223 */ /* 0x000fc80000000000 */
[----:B------:R-:W-:-:S05]  /*0fd0*/  FFMA R0, R12, R10, R9 ;  /* 0x0000000a0c007223 */ /* 0x000fca0000000009 */
[----:B------:R-:W-:-:S04]  /*0fe0*/  SHF.R.U32.HI R6, RZ, 0x17, R0 ;  /* 0x00000017ff067819 */ /* 0x000fc80000011600 */
[----:B------:R-:W-:-:S04]  /*0ff0*/  LOP3.LUT R6, R6, 0xff, RZ, 0xc0, !PT ;  /* 0x000000ff06067812 */ /* 0x000fc800078ec0ff */
[----:B------:R-:W-:-:S04]  /*1000*/  IADD3 R11, PT, PT, R6, R5, RZ ;  /* 0x00000005060b7210 */ /* 0x000fc80007ffe0ff */
[----:B------:R-:W-:-:S04]  /*1010*/  IADD3 R6, PT, PT, R11, -0x1, RZ ;  /* 0xffffffff0b067810 */ /* 0x000fc80007ffe0ff */
[----:B------:R-:W-:-:S13]  /*1020*/  ISETP.GE.U32.AND P0, PT, R6, 0xfe, PT ;  /* 0x000000fe0600780c */ /* 0x000fda0003f06070 */
[----:B------:R-:W-:Y:S05]  /*1030*/  @!P0 BRA `(.L_x_19) ;  /* 0x0000000000808947 */ /* 0x000fea0003800000 */
[----:B------:R-:W-:-:S13]  /*1040*/  ISETP.GT.AND P0, PT, R11, 0xfe, PT ;  /* 0x000000fe0b00780c */ /* 0x000fda0003f04270 */
[----:B------:R-:W-:Y:S05]  /*1050*/  @P0 BRA `(.L_x_20) ;  /* 0x00000000006c0947 */ /* 0x000fea0003800000 */
[----:B------:R-:W-:-:S13]  /*1060*/  ISETP.GE.AND P0, PT, R11, 0x1, PT ;  /* 0x000000010b00780c */ /* 0x000fda0003f06270 */
[----:B------:R-:W-:Y:S05]  /*1070*/  @P0 BRA `(.L_x_21) ;  /* 0x0000000000980947 */ /* 0x000fea0003800000 */
[----:B------:R-:W-:Y:S02]  /*1080*/  ISETP.GE.AND P0, PT, R11, -0x18, PT ;  /* 0xffffffe80b00780c */ /* 0x000fe40003f06270 */
[----:B------:R-:W-:-:S11]  /*1090*/  LOP3.LUT R0, R0, 0x80000000, RZ, 0xc0, !PT ;  /* 0x8000000000007812 */ /* 0x000fd600078ec0ff */
[----:B------:R-:W-:Y:S05]  /*10a0*/  @!P0 BRA `(.L_x_21) ;  /* 0x00000000008c8947 */ /* 0x000fea0003800000 */
[CCC-:B------:R-:W-:Y:S01]  /*10b0*/  FFMA.RZ R5, R12.reuse, R10.reuse, R9.reuse ;  /* 0x0000000a0c057223 */ /* 0x1c0fe2000000c009 */
[C---:B------:R-:W-:Y:S02]  /*10c0*/  VIADD R8, R11.reuse, 0x20 ;  /* 0x000000200b087836 */ /* 0x040fe40000000000 */
[CCC-:B------:R-:W-:Y:S01]  /*10d0*/  FFMA.RM R6, R12.reuse, R10.reuse, R9.reuse ;  /* 0x0000000a0c067223 */ /* 0x1c0fe20000004009 */
[----:B------:R-:W-:Y:S02]  /*10e0*/  ISETP.NE.AND P2, PT, R11, RZ, PT ;  /* 0x000000ff0b00720c */ /* 0x000fe40003f45270 */
[----:B------:R-:W-:Y:S01]  /*10f0*/  LOP3.LUT R7, R5, 0x7fffff, RZ, 0xc0, !PT ;  /* 0x007fffff05077812 */ /* 0x000fe200078ec0ff */
[----:B------:R-:W-:Y:S01]  /*1100*/  FFMA.RP R5, R12, R10, R9 ;  /* 0x0000000a0c057223 */ /* 0x000fe20000008009 */
[----:B------:R-:W-:Y:S02]  /*1110*/  ISETP.NE.AND P1, PT, R11, RZ, PT ;  /* 0x000000ff0b00720c */ /* 0x000fe40003f25270 */
[----:B------:R-:W-:-:S02]  /*1120*/  LOP3.LUT R7, R7, 0x800000, RZ, 0xfc, !PT ;  /* 0x0080000007077812 */ /* 0x000fc400078efcff */
[----:B------:R-:W-:Y:S02]  /*1130*/  IADD3 R9, PT, PT, -R11, RZ, RZ ;  /* 0x000000ff0b097210 */ /* 0x000fe40007ffe1ff */
[----:B------:R-:W-:Y:S02]  /*1140*/  SHF.L.U32 R8, R7, R8, RZ ;  /* 0x0000000807087219 */ /* 0x000fe400000006ff */
[----:B------:R-:W-:Y:S02]  /*1150*/  FSETP.NEU.FTZ.AND P0, PT, R5, R6, PT ;  /* 0x000000060500720b */ /* 0x000fe40003f1d000 */
[----:B------:R-:W-:Y:S02]  /*1160*/  SEL R6, R9, RZ, P2 ;  /* 0x000000ff09067207 */ /* 0x000fe40001000000 */
[----:B------:R-:W-:Y:S02]  /*1170*/  ISETP.NE.AND P1, PT, R8, RZ, P1 ;  /* 0x000000ff0800720c */ /* 0x000fe40000f25270 */
[----:B------:R-:W-:-:S02]  /*1180*/  SHF.R.U32.HI R6, RZ, R6, R7 ;  /* 0x00000006ff067219 */ /* 0x000fc40000011607 */
[----:B------:R-:W-:Y:S02]  /*1190*/  PLOP3.LUT P0, PT, P0, P1, PT, 0xf8, 0x8f ;  /* 0x00000000008f781c */ /* 0x000fe40000703f70 */
[----:B------:R-:W-:Y:S02]  /*11a0*/  SHF.R.U32.HI R8, RZ, 0x1, R6 ;  /* 0x00000001ff087819 */ /* 0x000fe40000011606 */
[----:B------:R-:W-:-:S04]  /*11b0*/  SEL R5, RZ, 0x1, !P0 ;  /* 0x00000001ff057807 */ /* 0x000fc80004000000 */
[----:B------:R-:W-:-:S04]  /*11c0*/  LOP3.LUT R5, R5, 0x1, R8, 0xf8, !PT ;  /* 0x0000000105057812 */ /* 0x000fc800078ef808 */
[----:B------:R-:W-:-:S04]  /*11d0*/  LOP3.LUT R5, R5, R6, RZ, 0xc0, !PT ;  /* 0x0000000605057212 */ /* 0x000fc800078ec0ff */
[----:B------:R-:W-:-:S04]  /*11e0*/  IADD3 R5, PT, PT, R8, R5, RZ ;  /* 0x0000000508057210 */ /* 0x000fc80007ffe0ff */
[----:B------:R-:W-:Y:S01]  /*11f0*/  LOP3.LUT R0, R5, R0, RZ, 0xfc, !PT ;  /* 0x0000000005007212 */ /* 0x000fe200078efcff */
[----:B------:R-:W-:Y:S06]  /*1200*/  BRA `(.L_x_21) ;  /* 0x0000000000347947 */ /* 0x000fec0003800000 */
.L_x_20:
[----:B------:R-:W-:-:S04]  /*1210*/  LOP3.LUT R0, R0, 0x80000000, RZ, 0xc0, !PT ;  /* 0x8000000000007812 */ /* 0x000fc800078ec0ff */
[----:B------:R-:W-:Y:S01]  /*1220*/  LOP3.LUT R0, R0, 0x7f800000, RZ, 0xfc, !PT ;  /* 0x7f80000000007812 */ /* 0x000fe200078efcff */
[----:B------:R-:W-:Y:S06]  /*1230*/  BRA `(.L_x_21) ;  /* 0x0000000000287947 */ /* 0x000fec0003800000 */
.L_x_19:
[----:B------:R-:W-:Y:S01]  /*1240*/  LEA R0, R5, R0, 0x17 ;  /* 0x0000000005007211 */ /* 0x000fe200078eb8ff */
[----:B------:R-:W-:Y:S06]  /*1250*/  BRA `(.L_x_21) ;  /* 0x0000000000207947 */ /* 0x000fec0003800000 */
.L_x_18:
[----:B------:R-:W-:-:S04]  /*1260*/  LOP3.LUT R0, R0, 0x80000000, R19, 0x48, !PT ;  /* 0x8000000000007812 */ /* 0x000fc800078e4813 */
[----:B------:R-:W-:Y:S01]  /*1270*/  LOP3.LUT R0, R0, 0x7f800000, RZ, 0xfc, !PT ;  /* 0x7f80000000007812 */ /* 0x000fe200078efcff */
[----:B------:R-:W-:Y:S06]  /*1280*/  BRA `(.L_x_21) ;  /* 0x0000000000147947 */ /* 0x000fec0003800000 */
.L_x_17:
[----:B------:R-:W-:Y:S01]  /*1290*/  LOP3.LUT R0, R0, 0x80000000, R19, 0x48, !PT ;  /* 0x8000000000007812 */ /* 0x000fe200078e4813 */
[----:B------:R-:W-:Y:S06]  /*12a0*/  BRA `(.L_x_21) ;  /* 0x00000000000c7947 */ /* 0x000fec0003800000 */
.L_x_16:
[----:B------:R-:W0:Y:S01]  /*12b0*/  MUFU.RSQ R0, -QNAN ;  /* 0xffc0000000007908 */ /* 0x000e220000001400 */
[----:B------:R-:W-:Y:S05]  /*12c0*/  BRA `(.L_x_21) ;  /* 0x0000000000047947 */ /* 0x000fea0003800000 */
.L_x_15:
[----:B------:R-:W-:-:S07]  /*12d0*/  FADD.FTZ R0, R19, R0 ;  /* 0x0000000013007221 */ /* 0x000fce0000010000 */
.L_x_21:
[----:B------:R-:W-:-:S04]  /*12e0*/  HFMA2 R5, -RZ, RZ, 0, 0 ;  /* 0x00000000ff057431 */ /* 0x000fc800000001ff */
[----:B0-----:R-:W-:Y:S05]  /*12f0*/  RET.REL.NODEC R4 `(_Z10layer_normPfS_ii) ;  /* 0xffffffec04407950 */ /* 0x001fea0003c3ffff */
.L_x_22:
[----:B------:R-:W-:-:S00]  /*1300*/  BRA `(.L_x_22) ;  /* 0xfffffffc00fc7947 */ /* 0x000fc0000383ffff */
[----:B------:R-:W-:-:S00]  /*1310*/  NOP ;  /* 0x0000000000007918 */ /* 0x000fc00000000000 */
        /* <DEDUP_REMOVED lines=14> */
.L_x_23:


//--------------------- .nv.shared._Z10layer_normPfS_ii --------------------------
	.section	.nv.shared._Z10layer_normPfS_ii,"aw",@nobits
	.sectionflags	@""
	.align	16
	.zero		1024


//--------------------- .nv.shared.reserved.0     --------------------------
	.section	.nv.shared.reserved.0,"aw",@nobits
	.weak		__nv_reservedSMEM_offset_0_alias
	.size		__nv_reservedSMEM_offset_0_alias, 0, 64
	.other		__nv_reservedSMEM_offset_0_alias,@"STO_CUDA_RESERVED_SHARED STV_DEFAULT"
__nv_reservedSMEM_offset_0_alias:
	.zero		0
	.zero		64


//--------------------- .nv.constant0._Z10layer_normPfS_ii --------------------------
	.section	.nv.constant0._Z10layer_normPfS_ii,"a",@progbits
	.sectionflags	@""
	.align	4
.nv.constant0._Z10layer_normPfS_ii:
	.zero		920


//--------------------- SYMBOLS --------------------------

	.type		.nv.reservedSmem.offset0,@object
	.size		.nv.reservedSmem.offset0,0x4
	.type		.nv.reservedSmem.cap,@object
	.size		.nv.reservedSmem.cap,0x4
